//
// Generated by NVIDIA NVVM Compiler
//
// Compiler Build ID: CL-36424714
// Cuda compilation tools, release 13.0, V13.0.88
// Based on NVVM 20.0.0
//

.version 9.0
.target sm_100
.address_size 64

	// .globl	_Z13matrixMultGPUPfS_S_l

.visible .entry _Z13matrixMultGPUPfS_S_l(
	.param .u64 .ptr .align 1 _Z13matrixMultGPUPfS_S_l_param_0,
	.param .u64 .ptr .align 1 _Z13matrixMultGPUPfS_S_l_param_1,
	.param .u64 .ptr .align 1 _Z13matrixMultGPUPfS_S_l_param_2,
	.param .u64 _Z13matrixMultGPUPfS_S_l_param_3
)
{
	.reg .pred 	%p<10>;
	.reg .b32 	%r<10>;
	.reg .b32 	%f<67>;
	.reg .b64 	%rd<104>;

	ld.param.u64 	%rd26, [_Z13matrixMultGPUPfS_S_l_param_0];
	ld.param.u64 	%rd27, [_Z13matrixMultGPUPfS_S_l_param_1];
	ld.param.u64 	%rd24, [_Z13matrixMultGPUPfS_S_l_param_2];
	ld.param.u64 	%rd28, [_Z13matrixMultGPUPfS_S_l_param_3];
	cvta.to.global.u64 	%rd1, %rd27;
	cvta.to.global.u64 	%rd2, %rd26;
	mov.u32 	%r1, %tid.x;
	mov.u32 	%r2, %ntid.x;
	mov.u32 	%r3, %ctaid.x;
	mad.lo.s32 	%r4, %r2, %r3, %r1;
	mov.u32 	%r5, %tid.y;
	mov.u32 	%r6, %ntid.y;
	mov.u32 	%r7, %ctaid.y;
	mad.lo.s32 	%r8, %r6, %r7, %r5;
	cvt.s64.s32 	%rd3, %r4;
	cvt.u64.u32 	%rd4, %r8;
	max.s64 	%rd29, %rd3, %rd4;
	setp.ge.s64 	%p1, %rd29, %rd28;
	@%p1 bra 	$L__BB0_13;
	mul.lo.s64 	%rd5, %rd28, %rd4;
	and.b64  	%rd6, %rd28, 7;
	setp.lt.u64 	%p2, %rd28, 8;
	mov.f32 	%f66, 0f00000000;
	mov.b64 	%rd102, 0;
	@%p2 bra 	$L__BB0_4;
	and.b64  	%rd102, %rd28, -8;
	shl.b64 	%rd31, %rd3, 2;
	add.s64 	%rd99, %rd1, %rd31;
	shl.b64 	%rd9, %rd28, 5;
	shl.b64 	%rd32, %rd5, 2;
	add.s64 	%rd33, %rd32, %rd2;
	add.s64 	%rd98, %rd33, 16;
	shl.b64 	%rd11, %rd28, 2;
	mov.f32 	%f66, 0f00000000;
	mov.u64 	%rd100, %rd102;
$L__BB0_3:
	.pragma "nounroll";
	ld.global.f32 	%f16, [%rd98+-16];
	ld.global.f32 	%f17, [%rd99];
	fma.rn.f32 	%f18, %f16, %f17, %f66;
	ld.global.f32 	%f19, [%rd98+-12];
	add.s64 	%rd34, %rd99, %rd11;
	ld.global.f32 	%f20, [%rd34];
	fma.rn.f32 	%f21, %f19, %f20, %f18;
	ld.global.f32 	%f22, [%rd98+-8];
	add.s64 	%rd35, %rd34, %rd11;
	ld.global.f32 	%f23, [%rd35];
	fma.rn.f32 	%f24, %f22, %f23, %f21;
	ld.global.f32 	%f25, [%rd98+-4];
	add.s64 	%rd36, %rd35, %rd11;
	ld.global.f32 	%f26, [%rd36];
	fma.rn.f32 	%f27, %f25, %f26, %f24;
	ld.global.f32 	%f28, [%rd98];
	add.s64 	%rd37, %rd36, %rd11;
	ld.global.f32 	%f29, [%rd37];
	fma.rn.f32 	%f30, %f28, %f29, %f27;
	ld.global.f32 	%f31, [%rd98+4];
	add.s64 	%rd38, %rd37, %rd11;
	ld.global.f32 	%f32, [%rd38];
	fma.rn.f32 	%f33, %f31, %f32, %f30;
	ld.global.f32 	%f34, [%rd98+8];
	add.s64 	%rd39, %rd38, %rd11;
	ld.global.f32 	%f35, [%rd39];
	fma.rn.f32 	%f36, %f34, %f35, %f33;
	ld.global.f32 	%f37, [%rd98+12];
	add.s64 	%rd40, %rd39, %rd11;
	ld.global.f32 	%f38, [%rd40];
	fma.rn.f32 	%f66, %f37, %f38, %f36;
	add.s64 	%rd100, %rd100, -8;
	add.s64 	%rd99, %rd99, %rd9;
	add.s64 	%rd98, %rd98, 32;
	setp.ne.s64 	%p3, %rd100, 0;
	@%p3 bra 	$L__BB0_3;
$L__BB0_4:
	setp.eq.s64 	%p4, %rd6, 0;
	@%p4 bra 	$L__BB0_12;
	and.b64  	%rd19, %rd28, 3;
	setp.lt.u64 	%p5, %rd6, 4;
	@%p5 bra 	$L__BB0_7;
	add.s64 	%rd41, %rd102, %rd5;
	shl.b64 	%rd42, %rd41, 2;
	add.s64 	%rd43, %rd2, %rd42;
	ld.global.f32 	%f40, [%rd43];
	mad.lo.s64 	%rd44, %rd102, %rd28, %rd3;
	shl.b64 	%rd45, %rd44, 2;
	add.s64 	%rd46, %rd1, %rd45;
	ld.global.f32 	%f41, [%rd46];
	fma.rn.f32 	%f42, %f40, %f41, %f66;
	add.s64 	%rd47, %rd102, 1;
	and.b64  	%rd48, %rd47, 4294967295;
	add.s64 	%rd49, %rd48, %rd5;
	shl.b64 	%rd50, %rd49, 2;
	add.s64 	%rd51, %rd2, %rd50;
	ld.global.f32 	%f43, [%rd51];
	mad.lo.s64 	%rd52, %rd48, %rd28, %rd3;
	shl.b64 	%rd53, %rd52, 2;
	add.s64 	%rd54, %rd1, %rd53;
	ld.global.f32 	%f44, [%rd54];
	fma.rn.f32 	%f45, %f43, %f44, %f42;
	add.s64 	%rd55, %rd102, 2;
	and.b64  	%rd56, %rd55, 4294967295;
	add.s64 	%rd57, %rd56, %rd5;
	shl.b64 	%rd58, %rd57, 2;
	add.s64 	%rd59, %rd2, %rd58;
	ld.global.f32 	%f46, [%rd59];
	mad.lo.s64 	%rd60, %rd56, %rd28, %rd3;
	shl.b64 	%rd61, %rd60, 2;
	add.s64 	%rd62, %rd1, %rd61;
	ld.global.f32 	%f47, [%rd62];
	fma.rn.f32 	%f48, %f46, %f47, %f45;
	add.s64 	%rd63, %rd102, 3;
	and.b64  	%rd64, %rd63, 4294967295;
	add.s64 	%rd65, %rd64, %rd5;
	shl.b64 	%rd66, %rd65, 2;
	add.s64 	%rd67, %rd2, %rd66;
	ld.global.f32 	%f49, [%rd67];
	mad.lo.s64 	%rd68, %rd64, %rd28, %rd3;
	shl.b64 	%rd69, %rd68, 2;
	add.s64 	%rd70, %rd1, %rd69;
	ld.global.f32 	%f50, [%rd70];
	fma.rn.f32 	%f66, %f49, %f50, %f48;
	add.s64 	%rd71, %rd102, 4;
	and.b64  	%rd102, %rd71, 4294967295;
$L__BB0_7:
	setp.eq.s64 	%p6, %rd19, 0;
	@%p6 bra 	$L__BB0_12;
	setp.eq.s64 	%p7, %rd19, 1;
	@%p7 bra 	$L__BB0_10;
	add.s64 	%rd72, %rd102, %rd5;
	shl.b64 	%rd73, %rd72, 2;
	add.s64 	%rd74, %rd2, %rd73;
	ld.global.f32 	%f52, [%rd74];
	mad.lo.s64 	%rd75, %rd102, %rd28, %rd3;
	shl.b64 	%rd76, %rd75, 2;
	add.s64 	%rd77, %rd1, %rd76;
	ld.global.f32 	%f53, [%rd77];
	fma.rn.f32 	%f54, %f52, %f53, %f66;
	add.s64 	%rd78, %rd102, 1;
	and.b64  	%rd79, %rd78, 4294967295;
	add.s64 	%rd80, %rd79, %rd5;
	shl.b64 	%rd81, %rd80, 2;
	add.s64 	%rd82, %rd2, %rd81;
	ld.global.f32 	%f55, [%rd82];
	mad.lo.s64 	%rd83, %rd79, %rd28, %rd3;
	shl.b64 	%rd84, %rd83, 2;
	add.s64 	%rd85, %rd1, %rd84;
	ld.global.f32 	%f56, [%rd85];
	fma.rn.f32 	%f66, %f55, %f56, %f54;
	add.s64 	%rd86, %rd102, 2;
	and.b64  	%rd102, %rd86, 4294967295;
$L__BB0_10:
	and.b64  	%rd87, %rd28, 1;
	setp.eq.b64 	%p8, %rd87, 1;
	not.pred 	%p9, %p8;
	@%p9 bra 	$L__BB0_12;
	add.s64 	%rd88, %rd102, %rd5;
	shl.b64 	%rd89, %rd88, 2;
	add.s64 	%rd90, %rd2, %rd89;
	ld.global.f32 	%f57, [%rd90];
	mad.lo.s64 	%rd91, %rd102, %rd28, %rd3;
	shl.b64 	%rd92, %rd91, 2;
	add.s64 	%rd93, %rd1, %rd92;
	ld.global.f32 	%f58, [%rd93];
	fma.rn.f32 	%f66, %f57, %f58, %f66;
$L__BB0_12:
	add.s64 	%rd94, %rd5, %rd3;
	cvta.to.global.u64 	%rd95, %rd24;
	shl.b64 	%rd96, %rd94, 2;
	add.s64 	%rd97, %rd95, %rd96;
	st.global.f32 	[%rd97], %f66;
$L__BB0_13:
	ret;

}


// ===== COMPILED SASS (sm_100) =====

	.target	sm_100

	.elftype	@"ET_EXEC"


//--------------------- .note.nv.tkinfo           --------------------------
	.section	.note.nv.tkinfo,"",@"SHT_NOTE"
	.sectionflags	@"SHF_NOTE_NV_TKINFO"
	.tkinfo
        /*0018*/ 	.word	0x00000002
        /*0030*/ 	.string	""
        /*0030*/ 	.string	"ptxas"
        /*0030*/ 	.string	"Cuda compilation tools, release 13.0, V13.0.88"
        /*0030*/ 	.string	"Build cuda_13.0.r13.0/compiler.36424714_0"
        /*0030*/ 	.string	"-arch sm_100 -m 64 "



//--------------------- .note.nv.cuinfo           --------------------------
	.section	.note.nv.cuinfo,"",@"SHT_NOTE"
	.sectionflags	@"SHF_NOTE_NV_CUINFO"
        /*0018*/ 	.short	0x0002
        /*001a*/ 	.short	0x0064
        /*001c*/ 	.short	0x0082
	.zero		2


//--------------------- .nv.info                  --------------------------
	.section	.nv.info,"",@"SHT_CUDA_INFO"
	.align	4


	//----- nvinfo : EIATTR_REGCOUNT
	.align		4
        /*0000*/ 	.byte	0x04, 0x2f
        /*0002*/ 	.short	(.L_1 - .L_0)
	.align		4
.L_0:
        /*0004*/ 	.word	index@(_Z13matrixMultGPUPfS_S_l)
        /*0008*/ 	.word	0x00000020


	//----- nvinfo : EIATTR_FRAME_SIZE
	.align		4
.L_1:
        /*000c*/ 	.byte	0x04, 0x11
        /*000e*/ 	.short	(.L_3 - .L_2)
	.align		4
.L_2:
        /*0010*/ 	.word	index@(_Z13matrixMultGPUPfS_S_l)
        /*0014*/ 	.word	0x00000000


	//----- nvinfo : EIATTR_MIN_STACK_SIZE
	.align		4
.L_3:
        /*0018*/ 	.byte	0x04, 0x12
        /*001a*/ 	.short	(.L_5 - .L_4)
	.align		4
.L_4:
        /*001c*/ 	.word	index@(_Z13matrixMultGPUPfS_S_l)
        /*0020*/ 	.word	0x00000000
.L_5:


//--------------------- .nv.compat                --------------------------
	.section	.nv.compat,"",@"SHT_CUDA_COMPAT_INFO"
	.align	4
        /*0000*/ 	.byte	0x02, 0x09, 0x00, 0x00, 0x02, 0x02, 0x01, 0x00, 0x02, 0x05, 0x05, 0x00, 0x03, 0x07, 0x01, 0x01
        /*0010*/ 	.byte	0x02, 0x03, 0x00, 0x00, 0x02, 0x06, 0x01, 0x00, 0x04, 0x0b, 0x08, 0x00, 0x09, 0x00, 0x00, 0x00
        /*0020*/ 	.byte	0x00, 0x00, 0x00, 0x00


//--------------------- .nv.info._Z13matrixMultGPUPfS_S_l --------------------------
	.section	.nv.info._Z13matrixMultGPUPfS_S_l,"",@"SHT_CUDA_INFO"
	.sectionflags	@""
	.align	4


	//----- nvinfo : EIATTR_CUDA_API_VERSION
	.align		4
        /*0000*/ 	.byte	0x04, 0x37
        /*0002*/ 	.short	(.L_7 - .L_6)
.L_6:
        /*0004*/ 	.word	0x00000082


	//----- nvinfo : EIATTR_KPARAM_INFO
	.align		4
.L_7:
        /*0008*/ 	.byte	0x04, 0x17
        /*000a*/ 	.short	(.L_9 - .L_8)
.L_8:
        /*000c*/ 	.word	0x00000000
        /*0010*/ 	.short	0x0003
        /*0012*/ 	.short	0x0018
        /*0014*/ 	.byte	0x00, 0xf0, 0x21, 0x00


	//----- nvinfo : EIATTR_KPARAM_INFO
	.align		4
.L_9:
        /*0018*/ 	.byte	0x04, 0x17
        /*001a*/ 	.short	(.L_11 - .L_10)
.L_10:
        /*001c*/ 	.word	0x00000000
        /*0020*/ 	.short	0x0002
        /*0022*/ 	.short	0x0010
        /*0024*/ 	.byte	0x00, 0xf5, 0x21, 0x00


	//----- nvinfo : EIATTR_KPARAM_INFO
	.align		4
.L_11:
        /*0028*/ 	.byte	0x04, 0x17
        /*002a*/ 	.short	(.L_13 - .L_12)
.L_12:
        /*002c*/ 	.word	0x00000000
        /*0030*/ 	.short	0x0001
        /*0032*/ 	.short	0x0008
        /*0034*/ 	.byte	0x00, 0xf5, 0x21, 0x00


	//----- nvinfo : EIATTR_KPARAM_INFO
	.align		4
.L_13:
        /*0038*/ 	.byte	0x04, 0x17
        /*003a*/ 	.short	(.L_15 - .L_14)
.L_14:
        /*003c*/ 	.word	0x00000000
        /*0040*/ 	.short	0x0000
        /*0042*/ 	.short	0x0000
        /*0044*/ 	.byte	0x00, 0xf5, 0x21, 0x00


	//----- nvinfo : EIATTR_SPARSE_MMA_MASK
	.align		4
.L_15:
        /*0048*/ 	.byte	0x03, 0x50
        /*004a*/ 	.short	0x0000


	//----- nvinfo : EIATTR_MAXREG_COUNT
	.align		4
        /*004c*/ 	.byte	0x03, 0x1b
        /*004e*/ 	.short	0x00ff


	//----- nvinfo : EIATTR_MERCURY_ISA_VERSION
	.align		4
        /*0050*/ 	.byte	0x03, 0x5f
        /*0052*/ 	.short	0x0101


	//----- nvinfo : EIATTR_VRC_CTA_INIT_COUNT
	.align		4
        /*0054*/ 	.byte	0x02, 0x4a
	.zero		1
	.zero		1


	//----- nvinfo : EIATTR_EXIT_INSTR_OFFSETS
	.align		4
        /*0058*/ 	.byte	0x04, 0x1c
        /*005a*/ 	.short	(.L_17 - .L_16)


	//   ....[0]....
.L_16:
        /*005c*/ 	.word	0x00000110


	//   ....[1]....
        /*0060*/ 	.word	0x00000d60


	//----- nvinfo : EIATTR_CBANK_PARAM_SIZE
	.align		4
.L_17:
        /*0064*/ 	.byte	0x03, 0x19
        /*0066*/ 	.short	0x0020


	//----- nvinfo : EIATTR_PARAM_CBANK
	.align		4
        /*0068*/ 	.byte	0x04, 0x0a
        /*006a*/ 	.short	(.L_19 - .L_18)
	.align		4
.L_18:
        /*006c*/ 	.word	index@(.nv.constant0._Z13matrixMultGPUPfS_S_l)
        /*0070*/ 	.short	0x0380
        /*0072*/ 	.short	0x0020


	//----- nvinfo : EIATTR_SW_WAR
	.align		4
.L_19:
        /*0074*/ 	.byte	0x04, 0x36
        /*0076*/ 	.short	(.L_21 - .L_20)
.L_20:
        /*0078*/ 	.word	0x00000008
.L_21:


//--------------------- .nv.callgraph             --------------------------
	.section	.nv.callgraph,"",@"SHT_CUDA_CALLGRAPH"
	.align	4
	.sectionentsize	8
	.align		4
        /*0000*/ 	.word	0x00000000
	.align		4
        /*0004*/ 	.word	0xffffffff
	.align		4
        /*0008*/ 	.word	0x00000000
	.align		4
        /*000c*/ 	.word	0xfffffffe
	.align		4
        /*0010*/ 	.word	0x00000000
	.align		4
        /*0014*/ 	.word	0xfffffffd
	.align		4
        /*0018*/ 	.word	0x00000000
	.align		4
        /*001c*/ 	.word	0xfffffffc


//--------------------- .text._Z13matrixMultGPUPfS_S_l --------------------------
	.section	.text._Z13matrixMultGPUPfS_S_l,"ax",@progbits
	.align	128
        .global         _Z13matrixMultGPUPfS_S_l
        .type           _Z13matrixMultGPUPfS_S_l,@function
        .size           _Z13matrixMultGPUPfS_S_l,(.L_x_6 - _Z13matrixMultGPUPfS_S_l)
        .other          _Z13matrixMultGPUPfS_S_l,@"STO_CUDA_ENTRY STV_DEFAULT"
_Z13matrixMultGPUPfS_S_l:
.text._Z13matrixMultGPUPfS_S_l:
[----:B------:R-:W-:Y:S01]  /*0000*/  LDC R1, c[0x0][0x37c] ;  /* 0x0000df00ff017b82 */ /* 0x000fe20000000800 */
[----:B------:R-:W0:Y:S01]  /*0010*/  S2R R12, SR_TID.X ;  /* 0x00000000000c7919 */ /* 0x000e220000002100 */
[----:B------:R-:W0:Y:S06]  /*0020*/  LDCU UR4, c[0x0][0x360] ;  /* 0x00006c00ff0477ac */ /* 0x000e2c0008000800 */
[----:B------:R-:W1:Y:S01]  /*0030*/  LDC.64 R10, c[0x0][0x398] ;  /* 0x0000e600ff0a7b82 */ /* 0x000e620000000a00 */
[----:B------:R-:W0:Y:S01]  /*0040*/  S2R R13, SR_CTAID.X ;  /* 0x00000000000d7919 */ /* 0x000e220000002500 */
[----:B------:R-:W2:Y:S01]  /*0050*/  LDCU UR5, c[0x0][0x364] ;  /* 0x00006c80ff0577ac */ /* 0x000ea20008000800 */
[----:B------:R-:W2:Y:S01]  /*0060*/  S2R R3, SR_TID.Y ;  /* 0x0000000000037919 */ /* 0x000ea20000002200 */
[----:B------:R-:W2:Y:S01]  /*0070*/  S2R R0, SR_CTAID.Y ;  /* 0x0000000000007919 */ /* 0x000ea20000002600 */
[----:B0-----:R-:W-:-:S05]  /*0080*/  IMAD R12, R13, UR4, R12 ;  /* 0x000000040d0c7c24 */ /* 0x001fca000f8e020c */
[----:B------:R-:W-:Y:S01]  /*0090*/  SHF.R.S32.HI R13, RZ, 0x1f, R12 ;  /* 0x0000001fff0d7819 */ /* 0x000fe2000001140c */
[----:B--2---:R-:W-:-:S05]  /*00a0*/  IMAD R3, R0, UR5, R3 ;  /* 0x0000000500037c24 */ /* 0x004fca000f8e0203 */
[----:B------:R-:W-:-:S04]  /*00b0*/  ISETP.GT.U32.AND P0, PT, R12, R3, PT ;  /* 0x000000030c00720c */ /* 0x000fc80003f04070 */
[----:B------:R-:W-:-:S04]  /*00c0*/  ISETP.GT.AND.EX P0, PT, R13, RZ, PT, P0 ;  /* 0x000000ff0d00720c */ /* 0x000fc80003f04300 */
[----:B------:R-:W-:Y:S02]  /*00d0*/  SEL R5, R12, R3, P0 ;  /* 0x000000030c057207 */ /* 0x000fe40000000000 */
[----:B------:R-:W-:Y:S02]  /*00e0*/  SEL R0, R13, RZ, P0 ;  /* 0x000000ff0d007207 */ /* 0x000fe40000000000 */
[----:B-1----:R-:W-:-:S04]  /*00f0*/  ISETP.GE.U32.AND P0, PT, R5, R10, PT ;  /* 0x0000000a0500720c */ /* 0x002fc80003f06070 */
[----:B------:R-:W-:-:S13]  /*0100*/  ISETP.GE.AND.EX P0, PT, R0, R11, PT, P0 ;  /* 0x0000000b0000720c */ /* 0x000fda0003f06300 */
[----:B------:R-:W-:Y:S05]  /*0110*/  @P0 EXIT ;  /* 0x000000000000094d */ /* 0x000fea0003800000 */
[C---:B------:R-:W-:Y:S01]  /*0120*/  ISETP.GE.U32.AND P1, PT, R10.reuse, 0x8, PT ;  /* 0x000000080a00780c */ /* 0x040fe20003f26070 */
[----:B------:R-:W-:Y:S01]  /*0130*/  IMAD.WIDE.U32 R14, R3, R10, RZ ;  /* 0x0000000a030e7225 */ /* 0x000fe200078e00ff */
[----:B------:R-:W-:Y:S01]  /*0140*/  LOP3.LUT R0, R10, 0x7, RZ, 0xc0, !PT ;  /* 0x000000070a007812 */ /* 0x000fe200078ec0ff */
[----:B------:R-:W-:Y:S01]  /*0150*/  UMOV UR4, URZ ;  /* 0x000000ff00047c82 */ /* 0x000fe20008000000 */
[----:B------:R-:W-:Y:S01]  /*0160*/  ISETP.GE.U32.AND.EX P1, PT, R11, RZ, PT, P1 ;  /* 0x000000ff0b00720c */ /* 0x000fe20003f26110 */
[----:B------:R-:W0:Y:S01]  /*0170*/  LDCU.64 UR6, c[0x0][0x358] ;  /* 0x00006b00ff0677ac */ /* 0x000e220008000a00 */
[----:B------:R-:W-:Y:S01]  /*0180*/  ISETP.NE.U32.AND P0, PT, R0, RZ, PT ;  /* 0x000000ff0000720c */ /* 0x000fe20003f05070 */
[----:B------:R-:W-:Y:S02]  /*0190*/  IMAD.MOV.U32 R18, RZ, RZ, RZ ;  /* 0x000000ffff127224 */ /* 0x000fe400078e00ff */
[----:B------:R-:W-:Y:S01]  /*01a0*/  IMAD.MOV.U32 R2, RZ, RZ, RZ ;  /* 0x000000ffff027224 */ /* 0x000fe200078e00ff */
[----:B------:R-:W-:Y:S01]  /*01b0*/  ISETP.NE.AND.EX P0, PT, RZ, RZ, PT, P0 ;  /* 0x000000ffff00720c */ /* 0x000fe20003f05300 */
[----:B------:R-:W-:-:S06]  /*01c0*/  IMAD R4, R3, R11, R15 ;  /* 0x0000000b03047224 */ /* 0x000fcc00078e020f */
[----:B------:R-:W-:Y:S06]  /*01d0*/  @!P1 BRA `(.L_x_0) ;  /* 0x0000000400049947 */ /* 0x000fec0003800000 */
[----:B------:R-:W1:Y:S01]  /*01e0*/  LDCU.128 UR8, c[0x0][0x380] ;  /* 0x00007000ff0877ac */ /* 0x000e620008000c00 */
[C---:B------:R-:W-:Y:S01]  /*01f0*/  LOP3.LUT R2, R10.reuse, 0xfffffff8, RZ, 0xc0, !PT ;  /* 0xfffffff80a027812 */ /* 0x040fe200078ec0ff */
[C---:B------:R-:W-:Y:S01]  /*0200*/  IMAD.SHL.U32 R7, R10.reuse, 0x4, RZ ;  /* 0x000000040a077824 */ /* 0x040fe200078e00ff */
[C-C-:B------:R-:W-:Y:S01]  /*0210*/  SHF.L.U64.HI R6, R10.reuse, 0x5, R11.reuse ;  /* 0x000000050a067819 */ /* 0x140fe2000001020b */
[----:B------:R-:W2:Y:S01]  /*0220*/  LDCU UR4, c[0x0][0x39c] ;  /* 0x00007380ff0477ac */ /* 0x000ea20008000800 */
[----:B------:R-:W-:Y:S01]  /*0230*/  SHF.L.U64.HI R8, R10, 0x2, R11 ;  /* 0x000000020a087819 */ /* 0x000fe2000001020b */
[----:B------:R-:W-:Y:S02]  /*0240*/  IMAD.MOV.U32 R18, RZ, RZ, RZ ;  /* 0x000000ffff127224 */ /* 0x000fe400078e00ff */
[----:B------:R-:W-:Y:S01]  /*0250*/  IMAD.MOV.U32 R9, RZ, RZ, R2 ;  /* 0x000000ffff097224 */ /* 0x000fe200078e0002 */
[----:B-1----:R-:W-:Y:S02]  /*0260*/  LEA R26, P1, R12, UR10, 0x2 ;  /* 0x0000000a0c1a7c11 */ /* 0x002fe4000f8210ff */
[----:B------:R-:W-:-:S02]  /*0270*/  LEA R25, P2, R14, UR8, 0x2 ;  /* 0x000000080e197c11 */ /* 0x000fc4000f8410ff */
[----:B------:R-:W-:Y:S01]  /*0280*/  LEA.HI.X R3, R12, UR11, R13, 0x2, P1 ;  /* 0x0000000b0c037c11 */ /* 0x000fe200088f140d */
[----:B--2---:R-:W-:Y:S01]  /*0290*/  IMAD.U32 R5, RZ, RZ, UR4 ;  /* 0x00000004ff057e24 */ /* 0x004fe2000f8e00ff */
[----:B------:R-:W-:Y:S02]  /*02a0*/  LEA.HI.X R22, R14, UR9, R4, 0x2, P2 ;  /* 0x000000090e167c11 */ /* 0x000fe400090f1404 */
[----:B------:R-:W-:-:S05]  /*02b0*/  IADD3 R25, P1, PT, R25, 0x10, RZ ;  /* 0x0000001019197810 */ /* 0x000fca0007f3e0ff */
[----:B------:R-:W-:-:S08]  /*02c0*/  IMAD.X R22, RZ, RZ, R22, P1 ;  /* 0x000000ffff167224 */ /* 0x000fd000008e0616 */
.L_x_1:
[----:B------:R-:W-:Y:S02]  /*02d0*/  IMAD.MOV.U32 R27, RZ, RZ, R3 ;  /* 0x000000ffff1b7224 */ /* 0x000fe400078e0003 */
[----:B------:R-:W-:Y:S02]  /*02e0*/  IMAD.MOV.U32 R16, RZ, RZ, R25 ;  /* 0x000000ffff107224 */ /* 0x000fe400078e0019 */
[----:B------:R-:W-:Y:S01]  /*02f0*/  IMAD.MOV.U32 R17, RZ, RZ, R22 ;  /* 0x000000ffff117224 */ /* 0x000fe200078e0016 */
[-C--:B------:R-:W-:Y:S01]  /*0300*/  IADD3 R24, P1, PT, R26, R7.reuse, RZ ;  /* 0x000000071a187210 */ /* 0x080fe20007f3e0ff */
[----:B0-----:R-:W2:Y:S04]  /*0310*/  LDG.E R27, desc[UR6][R26.64] ;  /* 0x000000061a1b7981 */ /* 0x001ea8000c1e1900 */
[----:B------:R-:W2:Y:S01]  /*0320*/  LDG.E R19, desc[UR6][R16.64+-0x10] ;  /* 0xfffff00610137981 */ /* 0x000ea2000c1e1900 */
[----:B------:R-:W-:Y:S01]  /*0330*/  IMAD.X R25, R3, 0x1, R8, P1 ;  /* 0x0000000103197824 */ /* 0x000fe200008e0608 */
[----:B------:R-:W-:-:S02]  /*0340*/  IADD3 R22, P1, PT, R24, R7, RZ ;  /* 0x0000000718167210 */ /* 0x000fc40007f3e0ff */
[----:B------:R-:W3:Y:S04]  /*0350*/  LDG.E R21, desc[UR6][R16.64+-0xc] ;  /* 0xfffff40610157981 */ /* 0x000ee8000c1e1900 */
[----:B------:R2:W3:Y:S01]  /*0360*/  LDG.E R20, desc[UR6][R24.64] ;  /* 0x0000000618147981 */ /* 0x0004e2000c1e1900 */
[----:B------:R-:W-:-:S03]  /*0370*/  IMAD.X R23, R25, 0x1, R8, P1 ;  /* 0x0000000119177824 */ /* 0x000fc600008e0608 */
[----:B------:R-:W4:Y:S04]  /*0380*/  LDG.E R29, desc[UR6][R16.64+-0x8] ;  /* 0xfffff806101d7981 */ /* 0x000f28000c1e1900 */
[----:B------:R-:W4:Y:S01]  /*0390*/  LDG.E R28, desc[UR6][R22.64] ;  /* 0x00000006161c7981 */ /* 0x000f22000c1e1900 */
[----:B--2---:R-:W-:Y:S01]  /*03a0*/  FFMA R24, R19, R27, R18 ;  /* 0x0000001b13187223 */ /* 0x004fe20000000012 */
[----:B------:R-:W-:Y:S02]  /*03b0*/  IADD3 R18, P1, PT, R22, R7, RZ ;  /* 0x0000000716127210 */ /* 0x000fe40007f3e0ff */
[----:B------:R-:W2:Y:S03]  /*03c0*/  LDG.E R22, desc[UR6][R16.64+-0x4] ;  /* 0xfffffc0610167981 */ /* 0x000ea6000c1e1900 */
[----:B------:R-:W-:-:S02]  /*03d0*/  IMAD.X R19, R23, 0x1, R8, P1 ;  /* 0x0000000117137824 */ /* 0x000fc400008e0608 */
[----:B---3--:R-:W-:Y:S01]  /*03e0*/  FFMA R27, R21, R20, R24 ;  /* 0x00000014151b7223 */ /* 0x008fe20000000018 */
[-C--:B------:R-:W-:Y:S02]  /*03f0*/  IADD3 R20, P1, PT, R18, R7.reuse, RZ ;  /* 0x0000000712147210 */ /* 0x080fe40007f3e0ff */
[----:B------:R-:W2:Y:S03]  /*0400*/  LDG.E R18, desc[UR6][R18.64] ;  /* 0x0000000612127981 */ /* 0x000ea6000c1e1900 */
[----:B------:R-:W-:Y:S02]  /*0410*/  IMAD.X R21, R19, 0x1, R8, P1 ;  /* 0x0000000113157824 */ /* 0x000fe400008e0608 */
[----:B----4-:R-:W-:Y:S02]  /*0420*/  FFMA R29, R29, R28, R27 ;  /* 0x0000001c1d1d7223 */ /* 0x010fe4000000001b */
[----:B------:R-:W3:Y:S04]  /*0430*/  LDG.E R28, desc[UR6][R16.64] ;  /* 0x00000006101c7981 */ /* 0x000ee8000c1e1900 */
[----:B------:R-:W3:Y:S01]  /*0440*/  LDG.E R27, desc[UR6][R20.64] ;  /* 0x00000006141b7981 */ /* 0x000ee2000c1e1900 */
[----:B------:R-:W-:-:S05]  /*0450*/  IADD3 R24, P1, PT, R20, R7, RZ ;  /* 0x0000000714187210 */ /* 0x000fca0007f3e0ff */
[--C-:B------:R-:W-:Y:S02]  /*0460*/  IMAD.X R25, R21, 0x1, R8.reuse, P1 ;  /* 0x0000000115197824 */ /* 0x100fe400008e0608 */
[----:B------:R-:W4:Y:S04]  /*0470*/  LDG.E R21, desc[UR6][R16.64+0x8] ;  /* 0x0000080610157981 */ /* 0x000f28000c1e1900 */
[----:B------:R-:W5:Y:S01]  /*0480*/  LDG.E R20, desc[UR6][R16.64+0xc] ;  /* 0x00000c0610147981 */ /* 0x000f62000c1e1900 */
[----:B--2---:R-:W-:Y:S01]  /*0490*/  FFMA R29, R22, R18, R29 ;  /* 0x00000012161d7223 */ /* 0x004fe2000000001d */
[-C--:B------:R-:W-:Y:S02]  /*04a0*/  IADD3 R22, P1, PT, R24, R7.reuse, RZ ;  /* 0x0000000718167210 */ /* 0x080fe40007f3e0ff */
[----:B------:R0:W2:Y:S03]  /*04b0*/  LDG.E R24, desc[UR6][R24.64] ;  /* 0x0000000618187981 */ /* 0x0000a6000c1e1900 */
[----:B------:R-:W-:Y:S01]  /*04c0*/  IMAD.X R23, R25, 0x1, R8, P1 ;  /* 0x0000000119177824 */ /* 0x000fe200008e0608 */
[----:B------:R-:W-:Y:S01]  /*04d0*/  IADD3 R18, P1, PT, R22, R7, RZ ;  /* 0x0000000716127210 */ /* 0x000fe20007f3e0ff */
[----:B---3--:R-:W-:-:S03]  /*04e0*/  FFMA R27, R28, R27, R29 ;  /* 0x0000001b1c1b7223 */ /* 0x008fc6000000001d */
[----:B------:R-:W4:Y:S01]  /*04f0*/  LDG.E R22, desc[UR6][R22.64] ;  /* 0x0000000616167981 */ /* 0x000f22000c1e1900 */
[----:B------:R-:W-:-:S03]  /*0500*/  IMAD.X R19, R23, 0x1, R8, P1 ;  /* 0x0000000117137824 */ /* 0x000fc600008e0608 */
[----:B------:R-:W2:Y:S04]  /*0510*/  LDG.E R28, desc[UR6][R16.64+0x4] ;  /* 0x00000406101c7981 */ /* 0x000ea8000c1e1900 */
[----:B------:R-:W5:Y:S01]  /*0520*/  LDG.E R18, desc[UR6][R18.64] ;  /* 0x0000000612127981 */ /* 0x000f62000c1e1900 */
[----:B------:R-:W-:-:S04]  /*0530*/  IADD3 R9, P1, PT, R9, -0x8, RZ ;  /* 0xfffffff809097810 */ /* 0x000fc80007f3e0ff */
[----:B------:R-:W-:Y:S02]  /*0540*/  IADD3.X R5, PT, PT, R5, -0x1, RZ, P1, !PT ;  /* 0xffffffff05057810 */ /* 0x000fe40000ffe4ff */
[----:B------:R-:W-:-:S04]  /*0550*/  ISETP.NE.U32.AND P1, PT, R9, RZ, PT ;  /* 0x000000ff0900720c */ /* 0x000fc80003f25070 */
[----:B------:R-:W-:Y:S02]  /*0560*/  ISETP.NE.AND.EX P1, PT, R5, RZ, PT, P1 ;  /* 0x000000ff0500720c */ /* 0x000fe40003f25310 */
[----:B------:R-:W-:Y:S02]  /*0570*/  LEA R26, P2, R10, R26, 0x5 ;  /* 0x0000001a0a1a7211 */ /* 0x000fe400078428ff */
[----:B0-----:R-:W-:-:S03]  /*0580*/  IADD3 R25, P3, PT, R16, 0x20, RZ ;  /* 0x0000002010197810 */ /* 0x001fc60007f7e0ff */
[----:B------:R-:W-:Y:S02]  /*0590*/  IMAD.X R3, R3, 0x1, R6, P2 ;  /* 0x0000000103037824 */ /* 0x000fe400010e0606 */
[----:B--2---:R-:W-:-:S04]  /*05a0*/  FFMA R24, R28, R24, R27 ;  /* 0x000000181c187223 */ /* 0x004fc8000000001b */
[----:B----4-:R-:W-:Y:S01]  /*05b0*/  FFMA R21, R21, R22, R24 ;  /* 0x0000001615157223 */ /* 0x010fe20000000018 */
[----:B------:R-:W-:-:S03]  /*05c0*/  IMAD.X R22, RZ, RZ, R17, P3 ;  /* 0x000000ffff167224 */ /* 0x000fc600018e0611 */
[----:B-----5:R-:W-:Y:S01]  /*05d0*/  FFMA R18, R20, R18, R21 ;  /* 0x0000001214127223 */ /* 0x020fe20000000015 */
[----:B------:R-:W-:Y:S06]  /*05e0*/  @P1 BRA `(.L_x_1) ;  /* 0xfffffffc00381947 */ /* 0x000fec000383ffff */
.L_x_0:
[----:B------:R-:W-:Y:S05]  /*05f0*/  @!P0 BRA `(.L_x_2) ;  /* 0x0000000400c08947 */ /* 0x000fea0003800000 */
[----:B------:R-:W-:Y:S02]  /*0600*/  ISETP.GE.U32.AND P1, PT, R0, 0x4, PT ;  /* 0x000000040000780c */ /* 0x000fe40003f26070 */
[----:B------:R-:W-:Y:S02]  /*0610*/  LOP3.LUT R3, R10, 0x3, RZ, 0xc0, !PT ;  /* 0x000000030a037812 */ /* 0x000fe400078ec0ff */
[----:B------:R-:W-:Y:S02]  /*0620*/  ISETP.GE.U32.AND.EX P1, PT, RZ, RZ, PT, P1 ;  /* 0x000000ffff00720c */ /* 0x000fe40003f26110 */
[----:B------:R-:W-:-:S04]  /*0630*/  ISETP.NE.U32.AND P0, PT, R3, RZ, PT ;  /* 0x000000ff0300720c */ /* 0x000fc80003f05070 */
[----:B------:R-:W-:-:S07]  /*0640*/  ISETP.NE.AND.EX P0, PT, RZ, RZ, PT, P0 ;  /* 0x000000ffff00720c */ /* 0x000fce0003f05300 */
[----:B------:R-:W-:Y:S06]  /*0650*/  @!P1 BRA `(.L_x_3) ;  /* 0x0000000000d09947 */ /* 0x000fec0003800000 */
[----:B------:R-:W1:Y:S01]  /*0660*/  LDCU.128 UR8, c[0x0][0x380] ;  /* 0x00007000ff0877ac */ /* 0x000e620008000c00 */
[----:B------:R-:W-:Y:S01]  /*0670*/  IMAD R0, R10, UR4, RZ ;  /* 0x000000040a007c24 */ /* 0x000fe2000f8e02ff */
[C---:B------:R-:W-:Y:S01]  /*0680*/  IADD3 R16, P1, PT, R2.reuse, R14, RZ ;  /* 0x0000000e02107210 */ /* 0x040fe20007f3e0ff */
[----:B------:R-:W-:-:S03]  /*0690*/  IMAD.WIDE.U32 R6, R2, R10, R12 ;  /* 0x0000000a02067225 */ /* 0x000fc600078e000c */
[----:B------:R-:W-:Y:S01]  /*06a0*/  IADD3.X R19, PT, PT, R4, UR4, RZ, P1, !PT ;  /* 0x0000000404137c10 */ /* 0x000fe20008ffe4ff */
[C---:B------:R-:W-:Y:S02]  /*06b0*/  IMAD R5, R2.reuse, R11, R0 ;  /* 0x0000000b02057224 */ /* 0x040fe400078e0200 */
[----:B------:R-:W-:Y:S02]  /*06c0*/  VIADD R17, R2, 0x1 ;  /* 0x0000000102117836 */ /* 0x000fe40000000000 */
[----:B------:R-:W-:Y:S02]  /*06d0*/  IMAD.IADD R5, R7, 0x1, R5 ;  /* 0x0000000107057824 */ /* 0x000fe400078e0205 */
[----:B------:R-:W-:-:S04]  /*06e0*/  IMAD.WIDE.U32 R8, R17, R10, R12 ;  /* 0x0000000a11087225 */ /* 0x000fc800078e000c */
[C---:B------:R-:W-:Y:S01]  /*06f0*/  IMAD R7, R17.reuse, R11, R9 ;  /* 0x0000000b11077224 */ /* 0x040fe200078e0209 */
[----:B-1----:R-:W-:Y:S02]  /*0700*/  LEA R20, P2, R6, UR10, 0x2 ;  /* 0x0000000a06147c11 */ /* 0x002fe4000f8410ff */
[----:B------:R-:W-:Y:S02]  /*0710*/  LEA R28, P1, R16, UR8, 0x2 ;  /* 0x00000008101c7c11 */ /* 0x000fe4000f8210ff */
[----:B------:R-:W-:Y:S01]  /*0720*/  LEA.HI.X R21, R6, UR11, R5, 0x2, P2 ;  /* 0x0000000b06157c11 */ /* 0x000fe200090f1405 */
[----:B------:R-:W-:Y:S01]  /*0730*/  VIADD R5, R2, 0x2 ;  /* 0x0000000202057836 */ /* 0x000fe20000000000 */
[----:B------:R-:W-:Y:S02]  /*0740*/  IADD3 R0, P2, PT, R17, R14, RZ ;  /* 0x0000000e11007210 */ /* 0x000fe40007f5e0ff */
[----:B------:R-:W-:Y:S01]  /*0750*/  LEA.HI.X R29, R16, UR9, R19, 0x2, P1 ;  /* 0x00000009101d7c11 */ /* 0x000fe200088f1413 */
[----:B------:R-:W-:Y:S01]  /*0760*/  IMAD.WIDE.U32 R22, R5, R10, R12 ;  /* 0x0000000a05167225 */ /* 0x000fe200078e000c */
[----:B------:R-:W-:Y:S01]  /*0770*/  LEA R16, P1, R0, UR8, 0x2 ;  /* 0x0000000800107c11 */ /* 0x000fe2000f8210ff */
[----:B0-----:R-:W2:Y:S01]  /*0780*/  LDG.E R20, desc[UR6][R20.64] ;  /* 0x0000000614147981 */ /* 0x001ea2000c1e1900 */
[----:B------:R-:W-:Y:S01]  /*0790*/  LEA R6, P3, R8, UR10, 0x2 ;  /* 0x0000000a08067c11 */ /* 0x000fe2000f8610ff */
[----:B------:R-:W-:-:S02]  /*07a0*/  IMAD.X R17, RZ, RZ, R4, P2 ;  /* 0x000000ffff117224 */ /* 0x000fc400010e0604 */
[CC--:B------:R-:W-:Y:S01]  /*07b0*/  IMAD R9, R5.reuse, R11.reuse, R23 ;  /* 0x0000000b05097224 */ /* 0x0c0fe200078e0217 */
[----:B------:R-:W-:Y:S01]  /*07c0*/  LEA.HI.X R7, R8, UR11, R7, 0x2, P3 ;  /* 0x0000000b08077c11 */ /* 0x000fe200098f1407 */
[----:B------:R-:W2:Y:S01]  /*07d0*/  LDG.E R29, desc[UR6][R28.64] ;  /* 0x000000061c1d7981 */ /* 0x000ea2000c1e1900 */
[----:B------:R-:W-:Y:S02]  /*07e0*/  LEA.HI.X R17, R0, UR9, R17, 0x2, P1 ;  /* 0x0000000900117c11 */ /* 0x000fe400088f1411 */
[----:B------:R-:W-:Y:S01]  /*07f0*/  IADD3 R0, P1, PT, R5, R14, RZ ;  /* 0x0000000e05007210 */ /* 0x000fe20007f3e0ff */
[----:B------:R-:W-:Y:S01]  /*0800*/  VIADD R5, R2, 0x3 ;  /* 0x0000000302057836 */ /* 0x000fe20000000000 */
[C---:B------:R-:W-:Y:S01]  /*0810*/  LEA R8, P2, R22.reuse, UR10, 0x2 ;  /* 0x0000000a16087c11 */ /* 0x040fe2000f8410ff */
[----:B------:R-:W3:Y:S02]  /*0820*/  LDG.E R16, desc[UR6][R16.64] ;  /* 0x0000000610107981 */ /* 0x000ee4000c1e1900 */
[----:B------:R-:W-:Y:S01]  /*0830*/  IMAD.X R19, RZ, RZ, R4, P1 ;  /* 0x000000ffff137224 */ /* 0x000fe200008e0604 */
[----:B------:R-:W-:Y:S01]  /*0840*/  LEA.HI.X R9, R22, UR11, R9, 0x2, P2 ;  /* 0x0000000b16097c11 */ /* 0x000fe200090f1409 */
[C---:B------:R-:W-:Y:S01]  /*0850*/  IMAD.WIDE.U32 R26, R5.reuse, R10, R12 ;  /* 0x0000000a051a7225 */ /* 0x040fe200078e000c */
[C---:B------:R-:W-:Y:S01]  /*0860*/  LEA R22, P1, R0.reuse, UR8, 0x2 ;  /* 0x0000000800167c11 */ /* 0x040fe2000f8210ff */
[----:B------:R-:W3:Y:S03]  /*0870*/  LDG.E R6, desc[UR6][R6.64] ;  /* 0x0000000606067981 */ /* 0x000ee6000c1e1900 */
[----:B------:R-:W-:Y:S01]  /*0880*/  LEA.HI.X R23, R0, UR9, R19, 0x2, P1 ;  /* 0x0000000900177c11 */ /* 0x000fe200088f1413 */
[C---:B------:R-:W-:Y:S01]  /*0890*/  IMAD R19, R5.reuse, R11, R27 ;  /* 0x0000000b05137224 */ /* 0x040fe200078e021b */
[C---:B------:R-:W-:Y:S01]  /*08a0*/  LEA R24, P1, R26.reuse, UR10, 0x2 ;  /* 0x0000000a1a187c11 */ /* 0x040fe2000f8210ff */
[----:B------:R-:W4:Y:S03]  /*08b0*/  LDG.E R8, desc[UR6][R8.64] ;  /* 0x0000000608087981 */ /* 0x000f26000c1e1900 */
[----:B------:R-:W-:Y:S01]  /*08c0*/  LEA.HI.X R25, R26, UR11, R19, 0x2, P1 ;  /* 0x0000000b1a197c11 */ /* 0x000fe200088f1413 */
[----:B------:R-:W4:Y:S01]  /*08d0*/  LDG.E R22, desc[UR6][R22.64] ;  /* 0x0000000616167981 */ /* 0x000f22000c1e1900 */
[----:B------:R-:W-:-:S03]  /*08e0*/  IADD3 R5, P1, PT, R5, R14, RZ ;  /* 0x0000000e05057210 */ /* 0x000fc60007f3e0ff */
[----:B------:R-:W5:Y:S01]  /*08f0*/  LDG.E R24, desc[UR6][R24.64] ;  /* 0x0000000618187981 */ /* 0x000f62000c1e1900 */
[----:B------:R-:W-:Y:S01]  /*0900*/  LEA R26, P2, R5, UR8, 0x2 ;  /* 0x00000008051a7c11 */ /* 0x000fe2000f8410ff */
[----:B------:R-:W-:-:S05]  /*0910*/  IMAD.X R0, RZ, RZ, R4, P1 ;  /* 0x000000ffff007224 */ /* 0x000fca00008e0604 */
[----:B------:R-:W-:-:S05]  /*0920*/  LEA.HI.X R27, R5, UR9, R0, 0x2, P2 ;  /* 0x00000009051b7c11 */ /* 0x000fca00090f1400 */
[----:B------:R-:W5:Y:S01]  /*0930*/  LDG.E R26, desc[UR6][R26.64] ;  /* 0x000000061a1a7981 */ /* 0x000f62000c1e1900 */
[----:B------:R-:W-:Y:S01]  /*0940*/  VIADD R2, R2, 0x4 ;  /* 0x0000000402027836 */ /* 0x000fe20000000000 */
[----:B------:R-:W-:Y:S01]  /*0950*/  UMOV UR4, URZ ;  /* 0x000000ff00047c82 */ /* 0x000fe20008000000 */
[----:B--2---:R-:W-:-:S04]  /*0960*/  FFMA R29, R29, R20, R18 ;  /* 0x000000141d1d7223 */ /* 0x004fc80000000012 */
[----:B---3--:R-:W-:-:S04]  /*0970*/  FFMA R29, R16, R6, R29 ;  /* 0x00000006101d7223 */ /* 0x008fc8000000001d */
[----:B----4-:R-:W-:-:S04]  /*0980*/  FFMA R29, R22, R8, R29 ;  /* 0x00000008161d7223 */ /* 0x010fc8000000001d */
[----:B-----5:R-:W-:-:S07]  /*0990*/  FFMA R18, R26, R24, R29 ;  /* 0x000000181a127223 */ /* 0x020fce000000001d */
.L_x_3:
[----:B------:R-:W-:Y:S05]  /*09a0*/  @!P0 BRA `(.L_x_2) ;  /* 0x0000000000d48947 */ /* 0x000fea0003800000 */
[----:B------:R-:W-:Y:S02]  /*09b0*/  ISETP.NE.U32.AND P1, PT, R3, 0x1, PT ;  /* 0x000000010300780c */ /* 0x000fe40003f25070 */
[----:B------:R-:W-:Y:S02]  /*09c0*/  LOP3.LUT R0, R10, 0x1, RZ, 0xc0, !PT ;  /* 0x000000010a007812 */ /* 0x000fe400078ec0ff */
[----:B------:R-:W-:Y:S02]  /*09d0*/  ISETP.NE.AND.EX P1, PT, RZ, RZ, PT, P1 ;  /* 0x000000ffff00720c */ /* 0x000fe40003f25310 */
[----:B------:R-:W-:-:S04]  /*09e0*/  ISETP.NE.U32.AND P0, PT, R0, 0x1, PT ;  /* 0x000000010000780c */ /* 0x000fc80003f05070 */
[----:B------:R-:W-:-:S07]  /*09f0*/  ISETP.NE.U32.AND.EX P0, PT, RZ, RZ, PT, P0 ;  /* 0x000000ffff00720c */ /* 0x000fce0003f05100 */
[----:B------:R-:W-:Y:S06]  /*0a00*/  @!P1 BRA `(.L_x_4) ;  /* 0x0000000000789947 */ /* 0x000fec0003800000 */
[----:B------:R-:W1:Y:S01]  /*0a10*/  LDCU.128 UR8, c[0x0][0x380] ;  /* 0x00007000ff0877ac */ /* 0x000e620008000c00 */
[----:B------:R-:W-:Y:S01]  /*0a20*/  IMAD R0, R10, UR4, RZ ;  /* 0x000000040a007c24 */ /* 0x000fe2000f8e02ff */
[----:B------:R-:W-:Y:S01]  /*0a30*/  IADD3 R3, P1, PT, R2, R14, RZ ;  /* 0x0000000e02037210 */ /* 0x000fe20007f3e0ff */
[----:B------:R-:W-:Y:S02]  /*0a40*/  IMAD.MOV.U32 R16, RZ, RZ, R12 ;  /* 0x000000ffff107224 */ /* 0x000fe400078e000c */
[----:B------:R-:W-:Y:S01]  /*0a50*/  IMAD.MOV.U32 R17, RZ, RZ, R13 ;  /* 0x000000ffff117224 */ /* 0x000fe200078e000d */
[----:B------:R-:W-:Y:S01]  /*0a60*/  IADD3.X R20, PT, PT, R4, UR4, RZ, P1, !PT ;  /* 0x0000000404147c10 */ /* 0x000fe20008ffe4ff */
[C---:B------:R-:W-:Y:S02]  /*0a70*/  VIADD R19, R2.reuse, 0x1 ;  /* 0x0000000102137836 */ /* 0x040fe40000000000 */
[C---:B------:R-:W-:Y:S02]  /*0a80*/  IMAD R5, R2.reuse, R11, R0 ;  /* 0x0000000b02057224 */ /* 0x040fe400078e0200 */
[----:B------:R-:W-:Y:S01]  /*0a90*/  IMAD.WIDE.U32 R8, R2, R10, R16 ;  /* 0x0000000a02087225 */ /* 0x000fe200078e0010 */
[----:B------:R-:W-:-:S03]  /*0aa0*/  IADD3 R0, P1, PT, R19, R14, RZ ;  /* 0x0000000e13007210 */ /* 0x000fc60007f3e0ff */
[----:B------:R-:W-:Y:S01]  /*0ab0*/  IMAD.WIDE.U32 R16, R19, R10, R16 ;  /* 0x0000000a13107225 */ /* 0x000fe200078e0010 */
[----:B-1----:R-:W-:-:S03]  /*0ac0*/  LEA R6, P2, R3, UR8, 0x2 ;  /* 0x0000000803067c11 */ /* 0x002fc6000f8410ff */
[----:B------:R-:W-:Y:S01]  /*0ad0*/  IMAD.IADD R5, R9, 0x1, R5 ;  /* 0x0000000109057824 */ /* 0x000fe200078e0205 */
[----:B------:R-:W-:Y:S01]  /*0ae0*/  LEA R24, P4, R16, UR10, 0x2 ;  /* 0x0000000a10187c11 */ /* 0x000fe2000f8810ff */
[----:B------:R-:W-:Y:S01]  /*0af0*/  IMAD R19, R19, R11, R17 ;  /* 0x0000000b13137224 */ /* 0x000fe200078e0211 */
[----:B------:R-:W-:Y:S01]  /*0b00*/  LEA.HI.X R7, R3, UR9, R20, 0x2, P2 ;  /* 0x0000000903077c11 */ /* 0x000fe200090f1414 */
[----:B------:R-:W-:Y:S01]  /*0b10*/  IMAD.X R3, RZ, RZ, R4, P1 ;  /* 0x000000ffff037224 */ /* 0x000fe200008e0604 */
[----:B------:R-:W-:Y:S02]  /*0b20*/  LEA R22, P2, R8, UR10, 0x2 ;  /* 0x0000000a08167c11 */ /* 0x000fe4000f8410ff */
[----:B------:R-:W-:Y:S02]  /*0b30*/  LEA R20, P3, R0, UR8, 0x2 ;  /* 0x0000000800147c11 */ /* 0x000fe4000f8610ff */
[----:B------:R-:W-:Y:S01]  /*0b40*/  LEA.HI.X R23, R8, UR11, R5, 0x2, P2 ;  /* 0x0000000b08177c11 */ /* 0x000fe200090f1405 */
[----:B0-----:R-:W2:Y:S01]  /*0b50*/  LDG.E R7, desc[UR6][R6.64] ;  /* 0x0000000606077981 */ /* 0x001ea2000c1e1900 */
[----:B------:R-:W-:-:S02]  /*0b60*/  LEA.HI.X R21, R0, UR9, R3, 0x2, P3 ;  /* 0x0000000900157c11 */ /* 0x000fc400098f1403 */
[----:B------:R-:W-:Y:S01]  /*0b70*/  LEA.HI.X R25, R16, UR11, R19, 0x2, P4 ;  /* 0x0000000b10197c11 */ /* 0x000fe2000a0f1413 */
[----:B------:R-:W2:Y:S04]  /*0b80*/  LDG.E R22, desc[UR6][R22.64] ;  /* 0x0000000616167981 */ /* 0x000ea8000c1e1900 */
[----:B------:R-:W3:Y:S04]  /*0b90*/  LDG.E R21, desc[UR6][R20.64] ;  /* 0x0000000614157981 */ /* 0x000ee8000c1e1900 */
[----:B------:R-:W3:Y:S01]  /*0ba0*/  LDG.E R24, desc[UR6][R24.64] ;  /* 0x0000000618187981 */ /* 0x000ee2000c1e1900 */
[----:B------:R-:W-:Y:S01]  /*0bb0*/  VIADD R2, R2, 0x2 ;  /* 0x0000000202027836 */ /* 0x000fe20000000000 */
[----:B------:R-:W-:Y:S01]  /*0bc0*/  UMOV UR4, URZ ;  /* 0x000000ff00047c82 */ /* 0x000fe20008000000 */
[----:B--2---:R-:W-:-:S04]  /*0bd0*/  FFMA R18, R7, R22, R18 ;  /* 0x0000001607127223 */ /* 0x004fc80000000012 */
[----:B---3--:R-:W-:-:S07]  /*0be0*/  FFMA R18, R21, R24, R18 ;  /* 0x0000001815127223 */ /* 0x008fce0000000012 */
.L_x_4:
[----:B------:R-:W-:Y:S05]  /*0bf0*/  @P0 BRA `(.L_x_2) ;  /* 0x0000000000400947 */ /* 0x000fea0003800000 */
[----:B------:R-:W1:Y:S01]  /*0c00*/  LDCU.128 UR8, c[0x0][0x380] ;  /* 0x00007000ff0877ac */ /* 0x000e620008000c00 */
[----:B------:R-:W-:Y:S01]  /*0c10*/  IMAD R3, R10, UR4, RZ ;  /* 0x000000040a037c24 */ /* 0x000fe2000f8e02ff */
[C---:B------:R-:W-:Y:S01]  /*0c20*/  IADD3 R0, P0, PT, R2.reuse, R14, RZ ;  /* 0x0000000e02007210 */ /* 0x040fe20007f1e0ff */
[----:B------:R-:W-:Y:S02]  /*0c30*/  IMAD.MOV.U32 R6, RZ, RZ, R12 ;  /* 0x000000ffff067224 */ /* 0x000fe400078e000c */
[----:B------:R-:W-:Y:S02]  /*0c40*/  IMAD.MOV.U32 R7, RZ, RZ, R13 ;  /* 0x000000ffff077224 */ /* 0x000fe400078e000d */
[----:B------:R-:W-:Y:S01]  /*0c50*/  IMAD R5, R2, R11, R3 ;  /* 0x0000000b02057224 */ /* 0x000fe200078e0203 */
[----:B------:R-:W-:Y:S01]  /*0c60*/  IADD3.X R3, PT, PT, R4, UR4, RZ, P0, !PT ;  /* 0x0000000404037c10 */ /* 0x000fe200087fe4ff */
[----:B------:R-:W-:-:S04]  /*0c70*/  IMAD.WIDE.U32 R6, R2, R10, R6 ;  /* 0x0000000a02067225 */ /* 0x000fc800078e0006 */
[----:B------:R-:W-:Y:S01]  /*0c80*/  IMAD.IADD R5, R7, 0x1, R5 ;  /* 0x0000000107057824 */ /* 0x000fe200078e0205 */
[----:B-1----:R-:W-:Y:S02]  /*0c90*/  LEA R2, P1, R0, UR8, 0x2 ;  /* 0x0000000800027c11 */ /* 0x002fe4000f8210ff */
[----:B------:R-:W-:Y:S02]  /*0ca0*/  LEA R8, P0, R6, UR10, 0x2 ;  /* 0x0000000a06087c11 */ /* 0x000fe4000f8010ff */
[----:B------:R-:W-:Y:S02]  /*0cb0*/  LEA.HI.X R3, R0, UR9, R3, 0x2, P1 ;  /* 0x0000000900037c11 */ /* 0x000fe400088f1403 */
[----:B------:R-:W-:-:S04]  /*0cc0*/  LEA.HI.X R9, R6, UR11, R5, 0x2, P0 ;  /* 0x0000000b06097c11 */ /* 0x000fc800080f1405 */
[----:B0-----:R-:W2:Y:S04]  /*0cd0*/  LDG.E R3, desc[UR6][R2.64] ;  /* 0x0000000602037981 */ /* 0x001ea8000c1e1900 */
[----:B------:R-:W2:Y:S02]  /*0ce0*/  LDG.E R8, desc[UR6][R8.64] ;  /* 0x0000000608087981 */ /* 0x000ea4000c1e1900 */
[----:B--2---:R-:W-:-:S07]  /*0cf0*/  FFMA R18, R3, R8, R18 ;  /* 0x0000000803127223 */ /* 0x004fce0000000012 */
.L_x_2:
[----:B------:R-:W1:Y:S01]  /*0d00*/  LDCU.64 UR4, c[0x0][0x390] ;  /* 0x00007200ff0477ac */ /* 0x000e620008000a00 */
[----:B------:R-:W-:-:S05]  /*0d10*/  IADD3 R14, P0, PT, R12, R14, RZ ;  /* 0x0000000e0c0e7210 */ /* 0x000fca0007f1e0ff */
[----:B------:R-:W-:Y:S01]  /*0d20*/  IMAD.X R13, R13, 0x1, R4, P0 ;  /* 0x000000010d0d7824 */ /* 0x000fe200000e0604 */
[----:B-1----:R-:W-:-:S04]  /*0d30*/  LEA R2, P0, R14, UR4, 0x2 ;  /* 0x000000040e027c11 */ /* 0x002fc8000f8010ff */
[----:B------:R-:W-:-:S05]  /*0d40*/  LEA.HI.X R3, R14, UR5, R13, 0x2, P0 ;  /* 0x000000050e037c11 */ /* 0x000fca00080f140d */
[----:B0-----:R-:W-:Y:S01]  /*0d50*/  STG.E desc[UR6][R2.64], R18 ;  /* 0x0000001202007986 */ /* 0x001fe2000c101906 */
[----:B------:R-:W-:Y:S05]  /*0d60*/  EXIT ;  /* 0x000000000000794d */ /* 0x000fea0003800000 */
.L_x_5:
[----:B------:R-:W-:-:S00]  /*0d70*/  BRA `(.L_x_5) ;  /* 0xfffffffc00fc7947 */ /* 0x000fc0000383ffff */
[----:B------:R-:W-:-:S00]  /*0d80*/  NOP ;  /* 0x0000000000007918 */ /* 0x000fc00000000000 */
[----:B------:R-:W-:-:S00]  /*0d90*/  NOP ;  /* 0x0000000000007918 */ /* 0x000fc00000000000 */
[----:B------:R-:W-:-:S00]  /*0da0*/  NOP ;  /* 0x0000000000007918 */ /* 0x000fc00000000000 */
[----:B------:R-:W-:-:S00]  /*0db0*/  NOP ;  /* 0x0000000000007918 */ /* 0x000fc00000000000 */
[----:B------:R-:W-:-:S00]  /*0dc0*/  NOP ;  /* 0x0000000000007918 */ /* 0x000fc00000000000 */
[----:B------:R-:W-:-:S00]  /*0dd0*/  NOP ;  /* 0x0000000000007918 */ /* 0x000fc00000000000 */
[----:B------:R-:W-:-:S00]  /*0de0*/  NOP ;  /* 0x0000000000007918 */ /* 0x000fc00000000000 */
[----:B------:R-:W-:-:S00]  /*0df0*/  NOP ;  /* 0x0000000000007918 */ /* 0x000fc00000000000 */
.L_x_6:


//--------------------- .nv.shared.reserved.0     --------------------------
	.section	.nv.shared.reserved.0,"aw",@nobits
	.weak		__nv_reservedSMEM_offset_0_alias
	.size		__nv_reservedSMEM_offset_0_alias, 0, 64
	.other		__nv_reservedSMEM_offset_0_alias,@"STO_CUDA_RESERVED_SHARED STV_DEFAULT"
__nv_reservedSMEM_offset_0_alias:
	.zero		0
	.zero		64


//--------------------- .nv.constant0._Z13matrixMultGPUPfS_S_l --------------------------
	.section	.nv.constant0._Z13matrixMultGPUPfS_S_l,"a",@progbits
	.sectionflags	@""
	.align	4
.nv.constant0._Z13matrixMultGPUPfS_S_l:
	.zero		928


//--------------------- SYMBOLS --------------------------

	.type		.nv.reservedSmem.offset0,@object
	.size		.nv.reservedSmem.offset0,0x4
